	.headerflags	@"EF_CUDA_TEXMODE_UNIFIED EF_CUDA_64BIT_ADDRESS EF_CUDA_ACCELERATORS EF_CUDA_SM90 EF_CUDA_VIRTUAL_SM(EF_CUDA_SM90)"
	.elftype	@"ET_EXEC"


//--------------------- .nv.info                  --------------------------
	.section	.nv.info,"",@"SHT_CUDA_INFO"
	.align	4


	//----- nvinfo : EIATTR_REGCOUNT
	.align		4
        /*0000*/ 	.byte	0x04, 0x2f
        /*0002*/ 	.short	(.L_3 - .L_2)
	.align		4
.L_2:
        /*0004*/ 	.word	index@(triton_poi_fused__native_batch_norm_legit_no_training_relu_3)
        /*0008*/ 	.word	0x00000016


	//----- nvinfo : EIATTR_MIN_STACK_SIZE
	.align		4
.L_3:
        /*000c*/ 	.byte	0x04, 0x12
        /*000e*/ 	.short	(.L_5 - .L_4)
	.align		4
.L_4:
        /*0010*/ 	.word	index@(triton_poi_fused__native_batch_norm_legit_no_training_relu_3)
        /*0014*/ 	.word	0x00000000


	//----- nvinfo : EIATTR_FRAME_SIZE
	.align		4
.L_5:
        /*0018*/ 	.byte	0x04, 0x11
        /*001a*/ 	.short	(.L_7 - .L_6)
	.align		4
.L_6:
        /*001c*/ 	.word	index@(triton_poi_fused__native_batch_norm_legit_no_training_relu_3)
        /*0020*/ 	.word	0x00000000


	//----- nvinfo : EIATTR_MIN_STACK_SIZE
	.align		4
.L_7:
        /*0024*/ 	.byte	0x04, 0x12
        /*0026*/ 	.short	(.L_9 - .L_8)
	.align		4
.L_8:
        /*0028*/ 	.word	index@(triton_poi_fused__native_batch_norm_legit_no_training_relu_3)
        /*002c*/ 	.word	0x00000000
.L_9:


//--------------------- .nv.info.triton_poi_fused__native_batch_norm_legit_no_training_relu_3 --------------------------
	.section	.nv.info.triton_poi_fused__native_batch_norm_legit_no_training_relu_3,"",@"SHT_CUDA_INFO"
	.sectionflags	@""
	.align	4


	//----- nvinfo : EIATTR_CUDA_API_VERSION
	.align		4
        /*0000*/ 	.byte	0x04, 0x37
        /*0002*/ 	.short	(.L_11 - .L_10)
.L_10:
        /*0004*/ 	.word	0x0000007c


	//----- nvinfo : EIATTR_KPARAM_INFO
	.align		4
.L_11:
        /*0008*/ 	.byte	0x04, 0x17
        /*000a*/ 	.short	(.L_13 - .L_12)
.L_12:
        /*000c*/ 	.word	0x00000000
        /*0010*/ 	.short	0x0006
        /*0012*/ 	.short	0x0030
        /*0014*/ 	.byte	0x00, 0xf0, 0x11, 0x00


	//----- nvinfo : EIATTR_KPARAM_INFO
	.align		4
.L_13:
        /*0018*/ 	.byte	0x04, 0x17
        /*001a*/ 	.short	(.L_15 - .L_14)
.L_14:
        /*001c*/ 	.word	0x00000000
        /*0020*/ 	.short	0x0005
        /*0022*/ 	.short	0x0028
        /*0024*/ 	.byte	0x00, 0xf4, 0x21, 0x00


	//----- nvinfo : EIATTR_KPARAM_INFO
	.align		4
.L_15:
        /*0028*/ 	.byte	0x04, 0x17
        /*002a*/ 	.short	(.L_17 - .L_16)
.L_16:
        /*002c*/ 	.word	0x00000000
        /*0030*/ 	.short	0x0004
        /*0032*/ 	.short	0x0020
        /*0034*/ 	.byte	0x00, 0xf4, 0x21, 0x00


	//----- nvinfo : EIATTR_KPARAM_INFO
	.align		4
.L_17:
        /*0038*/ 	.byte	0x04, 0x17
        /*003a*/ 	.short	(.L_19 - .L_18)
.L_18:
        /*003c*/ 	.word	0x00000000
        /*0040*/ 	.short	0x0003
        /*0042*/ 	.short	0x0018
        /*0044*/ 	.byte	0x00, 0xf4, 0x21, 0x00


	//----- nvinfo : EIATTR_KPARAM_INFO
	.align		4
.L_19:
        /*0048*/ 	.byte	0x04, 0x17
        /*004a*/ 	.short	(.L_21 - .L_20)
.L_20:
        /*004c*/ 	.word	0x00000000
        /*0050*/ 	.short	0x0002
        /*0052*/ 	.short	0x0010
        /*0054*/ 	.byte	0x00, 0xf4, 0x21, 0x00


	//----- nvinfo : EIATTR_KPARAM_INFO
	.align		4
.L_21:
        /*0058*/ 	.byte	0x04, 0x17
        /*005a*/ 	.short	(.L_23 - .L_22)
.L_22:
        /*005c*/ 	.word	0x00000000
        /*0060*/ 	.short	0x0001
        /*0062*/ 	.short	0x0008
        /*0064*/ 	.byte	0x00, 0xf4, 0x21, 0x00


	//----- nvinfo : EIATTR_KPARAM_INFO
	.align		4
.L_23:
        /*0068*/ 	.byte	0x04, 0x17
        /*006a*/ 	.short	(.L_25 - .L_24)
.L_24:
        /*006c*/ 	.word	0x00000000
        /*0070*/ 	.short	0x0000
        /*0072*/ 	.short	0x0000
        /*0074*/ 	.byte	0x00, 0xf4, 0x21, 0x00


	//----- nvinfo : EIATTR_SPARSE_MMA_MASK
	.align		4
.L_25:
        /*0078*/ 	.byte	0x03, 0x50
        /*007a*/ 	.short	0x0000


	//----- nvinfo : EIATTR_MAXREG_COUNT
	.align		4
        /*007c*/ 	.byte	0x03, 0x1b
        /*007e*/ 	.short	0x00ff


	//----- nvinfo : EIATTR_EXIT_INSTR_OFFSETS
	.align		4
        /*0080*/ 	.byte	0x04, 0x1c
        /*0082*/ 	.short	(.L_27 - .L_26)


	//   ....[0]....
.L_26:
        /*0084*/ 	.word	0x00000420


	//   ....[1]....
        /*0088*/ 	.word	0x00000440


	//----- nvinfo : EIATTR_REQNTID
	.align		4
.L_27:
        /*008c*/ 	.byte	0x04, 0x10
        /*008e*/ 	.short	(.L_29 - .L_28)
.L_28:
        /*0090*/ 	.word	0x00000100
        /*0094*/ 	.word	0x00000001
        /*0098*/ 	.word	0x00000001


	//----- nvinfo : EIATTR_CBANK_PARAM_SIZE
	.align		4
.L_29:
        /*009c*/ 	.byte	0x03, 0x19
        /*009e*/ 	.short	0x0034


	//----- nvinfo : EIATTR_PARAM_CBANK
	.align		4
        /*00a0*/ 	.byte	0x04, 0x0a
        /*00a2*/ 	.short	(.L_31 - .L_30)
	.align		4
.L_30:
        /*00a4*/ 	.word	index@(.nv.constant0.triton_poi_fused__native_batch_norm_legit_no_training_relu_3)
        /*00a8*/ 	.short	0x0210
        /*00aa*/ 	.short	0x0034


	//----- nvinfo : EIATTR_SW_WAR
	.align		4
.L_31:
        /*00ac*/ 	.byte	0x04, 0x36
        /*00ae*/ 	.short	(.L_33 - .L_32)
.L_32:
        /*00b0*/ 	.word	0x00000008
.L_33:


//--------------------- .nv.callgraph             --------------------------
	.section	.nv.callgraph,"",@"SHT_CUDA_CALLGRAPH"
	.align	4
	.sectionentsize	8
	.align		4
        /*0000*/ 	.word	0x00000000
	.align		4
        /*0004*/ 	.word	0xffffffff
	.align		4
        /*0008*/ 	.word	0x00000000
	.align		4
        /*000c*/ 	.word	0xfffffffe
	.align		4
        /*0010*/ 	.word	0x00000000
	.align		4
        /*0014*/ 	.word	0xfffffffd
	.align		4
        /*0018*/ 	.word	0x00000000
	.align		4
        /*001c*/ 	.word	0xfffffffc


//--------------------- .nv.constant4             --------------------------
	.section	.nv.constant4,"a",@progbits
	.align	8
	.align		8
.nv.constant4:
        /*0000*/ 	.dword	_$_str
	.align		8
        /*0008*/ 	.dword	_$_str_$_2


//--------------------- .text.triton_poi_fused__native_batch_norm_legit_no_training_relu_3 --------------------------
	.section	.text.triton_poi_fused__native_batch_norm_legit_no_training_relu_3,"ax",@progbits
	.align	128
        .global         triton_poi_fused__native_batch_norm_legit_no_training_relu_3
        .type           triton_poi_fused__native_batch_norm_legit_no_training_relu_3,@function
        .size           triton_poi_fused__native_batch_norm_legit_no_training_relu_3,(.L_x_1 - triton_poi_fused__native_batch_norm_legit_no_training_relu_3)
        .other          triton_poi_fused__native_batch_norm_legit_no_training_relu_3,@"STO_CUDA_ENTRY STV_DEFAULT"
triton_poi_fused__native_batch_norm_legit_no_training_relu_3:
.text.triton_poi_fused__native_batch_norm_legit_no_training_relu_3:
[----:B------:R-:W0:Y:S01]  /*0000*/  LDC R1, c[0x0][0x28] ;  /* 0x00000a00ff017b82 */ /* 0x000e220000000800 */
[----:B------:R-:W1:Y:S07]  /*0010*/  S2R R0, SR_TID.X ;  /* 0x0000000000007919 */ /* 0x000e6e0000002100 */
[----:B------:R-:W2:Y:S01]  /*0020*/  LDC.64 R8, c[0x0][0x220] ;  /* 0x00008800ff087b82 */ /* 0x000ea20000000a00 */
[----:B------:R-:W-:Y:S01]  /*0030*/  ULDC.64 UR4, c[0x0][0x208] ;  /* 0x0000820000047ab9 */ /* 0x000fe20000000a00 */
[----:B------:R-:W3:Y:S06]  /*0040*/  S2R R5, SR_CTAID.X ;  /* 0x0000000000057919 */ /* 0x000eec0000002500 */
[----:B------:R-:W4:Y:S08]  /*0050*/  LDC.64 R12, c[0x0][0x210] ;  /* 0x00008400ff0c7b82 */ /* 0x000f300000000a00 */
[----:B------:R-:W5:Y:S08]  /*0060*/  LDC.64 R14, c[0x0][0x218] ;  /* 0x00008600ff0e7b82 */ /* 0x000f700000000a00 */
[----:B------:R-:W5:Y:S01]  /*0070*/  LDC.64 R16, c[0x0][0x228] ;  /* 0x00008a00ff107b82 */ /* 0x000f620000000a00 */
[----:B-1----:R-:W-:-:S07]  /*0080*/  SHF.L.U32 R0, R0, 0x1, RZ ;  /* 0x0000000100007819 */ /* 0x002fce00000006ff */
[----:B------:R-:W1:Y:S01]  /*0090*/  LDC.64 R18, c[0x0][0x230] ;  /* 0x00008c00ff127b82 */ /* 0x000e620000000a00 */
[----:B---3--:R-:W-:Y:S02]  /*00a0*/  SHF.R.S32.HI R3, RZ, 0x16, R5 ;  /* 0x00000016ff037819 */ /* 0x008fe40000011405 */
[----:B------:R-:W-:Y:S02]  /*00b0*/  LOP3.LUT R0, R0, 0x1fe, RZ, 0xc0, !PT ;  /* 0x000001fe00007812 */ /* 0x000fe400078ec0ff */
[----:B------:R-:W-:Y:S02]  /*00c0*/  SGXT R3, R3, 0x1 ;  /* 0x000000010303781a */ /* 0x000fe40000000200 */
[----:B------:R-:W-:-:S04]  /*00d0*/  LEA R0, R5, R0, 0x9 ;  /* 0x0000000005007211 */ /* 0x000fc800078e48ff */
[----:B------:R-:W-:Y:S02]  /*00e0*/  LEA.HI R3, R3, R0, RZ, 0x5 ;  /* 0x0000000003037211 */ /* 0x000fe400078f28ff */
[----:B------:R-:W-:Y:S02]  /*00f0*/  ISETP.GE.AND P0, PT, R0, 0x1e080, PT ;  /* 0x0001e0800000780c */ /* 0x000fe40003f06270 */
[----:B------:R-:W-:-:S04]  /*0100*/  LOP3.LUT R3, R3, 0xffffffe0, RZ, 0xc0, !PT ;  /* 0xffffffe003037812 */ /* 0x000fc800078ec0ff */
[----:B------:R-:W-:Y:S02]  /*0110*/  IADD3 R11, R0, -R3, RZ ;  /* 0x80000003000b7210 */ /* 0x000fe40007ffe0ff */
[----:B------:R-:W-:-:S03]  /*0120*/  CS2R R2, SRZ ;  /* 0x0000000000027805 */ /* 0x000fc6000001ff00 */
[----:B--2---:R-:W-:-:S05]  /*0130*/  IMAD.WIDE R8, R11, 0x4, R8 ;  /* 0x000000040b087825 */ /* 0x004fca00078e0208 */
[----:B------:R2:W3:Y:S01]  /*0140*/  @!P0 LDG.E.EL.64 R2, desc[UR4][R8.64] ;  /* 0x0000000408028981 */ /* 0x0004e2000c2e1b00 */
[----:B------:R-:W-:Y:S02]  /*0150*/  CS2R R4, SRZ ;  /* 0x0000000000047805 */ /* 0x000fe4000001ff00 */
[----:B------:R-:W-:Y:S01]  /*0160*/  CS2R R6, SRZ ;  /* 0x0000000000067805 */ /* 0x000fe2000001ff00 */
[----:B----4-:R-:W-:-:S04]  /*0170*/  IMAD.WIDE R12, R0, 0x4, R12 ;  /* 0x00000004000c7825 */ /* 0x010fc800078e020c */
[C---:B-----5:R-:W-:Y:S01]  /*0180*/  IMAD.WIDE R14, R11.reuse, 0x4, R14 ;  /* 0x000000040b0e7825 */ /* 0x060fe200078e020e */
[----:B------:R-:W4:Y:S01]  /*0190*/  @!P0 LDG.E.64 R4, desc[UR4][R12.64] ;  /* 0x000000040c048981 */ /* 0x000f22000c1e1b00 */
[----:B--2---:R-:W-:Y:S02]  /*01a0*/  CS2R R8, SRZ ;  /* 0x0000000000087805 */ /* 0x004fe4000001ff00 */
[C---:B0-----:R-:W-:Y:S01]  /*01b0*/  IMAD.WIDE R16, R11.reuse, 0x4, R16 ;  /* 0x000000040b107825 */ /* 0x041fe200078e0210 */
[----:B------:R0:W4:Y:S03]  /*01c0*/  @!P0 LDG.E.EL.64 R6, desc[UR4][R14.64] ;  /* 0x000000040e068981 */ /* 0x000126000c2e1b00 */
[----:B-1----:R-:W-:Y:S01]  /*01d0*/  IMAD.WIDE R18, R11, 0x4, R18 ;  /* 0x000000040b127825 */ /* 0x002fe200078e0212 */
[----:B------:R-:W-:-:S04]  /*01e0*/  CS2R R10, SRZ ;  /* 0x00000000000a7805 */ /* 0x000fc8000001ff00 */
[----:B------:R-:W2:Y:S04]  /*01f0*/  @!P0 LDG.E.EL.64 R8, desc[UR4][R18.64] ;  /* 0x0000000412088981 */ /* 0x000ea8000c2e1b00 */
[----:B------:R-:W2:Y:S01]  /*0200*/  @!P0 LDG.E.EL.64 R10, desc[UR4][R16.64] ;  /* 0x00000004100a8981 */ /* 0x000ea2000c2e1b00 */
[----:B0-----:R-:W-:Y:S01]  /*0210*/  HFMA2.MMA R14, -RZ, RZ, 1.625, 0 ;  /* 0x3e800000ff0e7435 */ /* 0x001fe200000001ff */
[----:B---3--:R-:W-:Y:S01]  /*0220*/  FADD R2, R2, 9.9999997473787516356e-06 ;  /* 0x3727c5ac02027421 */ /* 0x008fe20000000000 */
[----:B------:R-:W-:-:S03]  /*0230*/  FADD R3, R3, 9.9999997473787516356e-06 ;  /* 0x3727c5ac03037421 */ /* 0x000fc60000000000 */
[----:B------:R-:W0:Y:S08]  /*0240*/  MUFU.SQRT R12, R2 ;  /* 0x00000002000c7308 */ /* 0x000e300000002000 */
[----:B------:R1:W3:Y:S01]  /*0250*/  MUFU.SQRT R13, R3 ;  /* 0x00000003000d7308 */ /* 0x0002e20000002000 */
[C---:B0-----:R-:W-:Y:S02]  /*0260*/  FSETP.GT.AND P1, PT, R12.reuse, 8.50705917302346158658e+37, PT ;  /* 0x7e8000000c00780b */ /* 0x041fe40003f24000 */
[----:B------:R-:W-:Y:S01]  /*0270*/  FSETP.GEU.AND P3, PT, R12, 1.175494350822287508e-38, PT ;  /* 0x008000000c00780b */ /* 0x000fe20003f6e000 */
[----:B-1----:R-:W0:Y:S01]  /*0280*/  LDC.64 R2, c[0x0][0x238] ;  /* 0x00008e00ff027b82 */ /* 0x002e220000000a00 */
[----:B---3--:R-:W-:-:S02]  /*0290*/  FSETP.GT.AND P2, PT, R13, 8.50705917302346158658e+37, PT ;  /* 0x7e8000000d00780b */ /* 0x008fc40003f44000 */
[----:B------:R-:W-:-:S07]  /*02a0*/  FSETP.GEU.AND P4, PT, R13, 1.175494350822287508e-38, PT ;  /* 0x008000000d00780b */ /* 0x000fce0003f8e000 */
[----:B------:R-:W-:-:S04]  /*02b0*/  @P1 FMUL R12, R12, 0.25 ;  /* 0x3e8000000c0c1820 */ /* 0x000fc80000400000 */
[----:B------:R-:W-:Y:S01]  /*02c0*/  @!P3 FMUL R12, R12, 16777216 ;  /* 0x4b8000000c0cb820 */ /* 0x000fe20000400000 */
[----:B------:R-:W-:-:S04]  /*02d0*/  @P2 FMUL R13, R13, 0.25 ;  /* 0x3e8000000d0d2820 */ /* 0x000fc80000400000 */
[----:B------:R-:W-:Y:S01]  /*02e0*/  @!P4 FMUL R13, R13, 16777216 ;  /* 0x4b8000000d0dc820 */ /* 0x000fe20000400000 */
[----:B------:R-:W1:Y:S01]  /*02f0*/  MUFU.RCP R12, R12 ;  /* 0x0000000c000c7308 */ /* 0x000e620000001000 */
[----:B------:R-:W-:-:S07]  /*0300*/  FSEL R15, R14, 1, P1 ;  /* 0x3f8000000e0f7808 */ /* 0x000fce0000800000 */
[----:B------:R-:W3:Y:S01]  /*0310*/  MUFU.RCP R13, R13 ;  /* 0x0000000d000d7308 */ /* 0x000ee20000001000 */
[----:B------:R-:W-:Y:S01]  /*0320*/  FSEL R14, R14, 1, P2 ;  /* 0x3f8000000e0e7808 */ /* 0x000fe20001000000 */
[----:B------:R-:W-:-:S04]  /*0330*/  @!P3 FMUL R15, R15, 16777216 ;  /* 0x4b8000000f0fb820 */ /* 0x000fc80000400000 */
[----:B------:R-:W-:Y:S01]  /*0340*/  @!P4 FMUL R14, R14, 16777216 ;  /* 0x4b8000000e0ec820 */ /* 0x000fe20000400000 */
[----:B----4-:R-:W-:Y:S01]  /*0350*/  FADD R5, -R7, R5 ;  /* 0x0000000507057221 */ /* 0x010fe20000000100 */
[----:B------:R-:W-:Y:S01]  /*0360*/  FADD R4, -R6, R4 ;  /* 0x0000000406047221 */ /* 0x000fe20000000100 */
[----:B-1----:R-:W-:Y:S01]  /*0370*/  FMUL R15, R12, R15 ;  /* 0x0000000f0c0f7220 */ /* 0x002fe20000400000 */
[----:B---3--:R-:W-:-:S03]  /*0380*/  FMUL R14, R13, R14 ;  /* 0x0000000e0d0e7220 */ /* 0x008fc60000400000 */
[----:B------:R-:W-:Y:S01]  /*0390*/  FMUL R15, R4, R15 ;  /* 0x0000000f040f7220 */ /* 0x000fe20000400000 */
[----:B------:R-:W-:-:S03]  /*03a0*/  FMUL R14, R5, R14 ;  /* 0x0000000e050e7220 */ /* 0x000fc60000400000 */
[----:B--2---:R-:W-:Y:S01]  /*03b0*/  FFMA R8, R15, R10, R8 ;  /* 0x0000000a0f087223 */ /* 0x004fe20000000008 */
[----:B------:R-:W-:-:S04]  /*03c0*/  FFMA R9, R14, R11, R9 ;  /* 0x0000000b0e097223 */ /* 0x000fc80000000009 */
[----:B------:R-:W-:Y:S02]  /*03d0*/  FSETP.GEU.AND P1, PT, R8, RZ, PT ;  /* 0x000000ff0800720b */ /* 0x000fe40003f2e000 */
[C---:B------:R-:W-:Y:S01]  /*03e0*/  FSETP.GEU.AND P2, PT, R9.reuse, RZ, PT ;  /* 0x000000ff0900720b */ /* 0x040fe20003f4e000 */
[----:B0-----:R-:W-:Y:S01]  /*03f0*/  IMAD.WIDE R2, R0, 0x4, R2 ;  /* 0x0000000400027825 */ /* 0x001fe200078e0202 */
[----:B------:R-:W-:Y:S02]  /*0400*/  FSEL R8, R8, RZ, P1 ;  /* 0x000000ff08087208 */ /* 0x000fe40000800000 */
[----:B------:R-:W-:Y:S01]  /*0410*/  FSEL R9, R9, RZ, P2 ;  /* 0x000000ff09097208 */ /* 0x000fe20001000000 */
[----:B------:R-:W-:Y:S08]  /*0420*/  @P0 EXIT ;  /* 0x000000000000094d */ /* 0x000ff00003800000 */
[----:B------:R-:W-:Y:S01]  /*0430*/  STG.E.64 desc[UR4][R2.64], R8 ;  /* 0x0000000802007986 */ /* 0x000fe2000c101b04 */
[----:B------:R-:W-:Y:S05]  /*0440*/  EXIT ;  /* 0x000000000000794d */ /* 0x000fea0003800000 */
.L_x_0:
[----:B------:R-:W-:-:S00]  /*0450*/  BRA `(.L_x_0) ;  /* 0xfffffffc00fc7947 */ /* 0x000fc0000383ffff */
[----:B------:R-:W-:-:S00]  /*0460*/  NOP ;  /* 0x0000000000007918 */ /* 0x000fc00000000000 */
        /* <DEDUP_REMOVED lines=9> */
.L_x_1:


//--------------------- .nv.global.init           --------------------------
	.section	.nv.global.init,"aw",@progbits
.nv.global.init:
	.type		_$_str,@object
	.size		_$_str,(_$_str_$_2 - _$_str)
_$_str:
        /*0000*/ 	.byte	0x5f, 0x5f, 0x43, 0x55, 0x44, 0x41, 0x5f, 0x46, 0x54, 0x5a, 0x00
	.type		_$_str_$_2,@object
	.size		_$_str_$_2,(.L_1 - _$_str_$_2)
_$_str_$_2:
        /*000b*/ 	.byte	0x5f, 0x5f, 0x43, 0x55, 0x44, 0x41, 0x5f, 0x50, 0x52, 0x45, 0x43, 0x5f, 0x53, 0x51, 0x52, 0x54
        /*001b*/ 	.byte	0x00
.L_1:


//--------------------- .nv.constant0.triton_poi_fused__native_batch_norm_legit_no_training_relu_3 --------------------------
	.section	.nv.constant0.triton_poi_fused__native_batch_norm_legit_no_training_relu_3,"a",@progbits
	.sectionflags	@""
	.align	4
.nv.constant0.triton_poi_fused__native_batch_norm_legit_no_training_relu_3:
	.zero		580
